	.headerflags	@"EF_CUDA_TEXMODE_UNIFIED EF_CUDA_64BIT_ADDRESS EF_CUDA_ACCELERATORS EF_CUDA_SM90 EF_CUDA_VIRTUAL_SM(EF_CUDA_SM90)"
	.elftype	@"ET_EXEC"


//--------------------- .nv.info                  --------------------------
	.section	.nv.info,"",@"SHT_CUDA_INFO"
	.align	4


	//----- nvinfo : EIATTR_REGCOUNT
	.align		4
        /*0000*/ 	.byte	0x04, 0x2f
        /*0002*/ 	.short	(.L_1 - .L_0)
	.align		4
.L_0:
        /*0004*/ 	.word	index@(triton_poi_fused_hardsigmoid_hardswish_mul_28)
        /*0008*/ 	.word	0x0000000e


	//----- nvinfo : EIATTR_MIN_STACK_SIZE
	.align		4
.L_1:
        /*000c*/ 	.byte	0x04, 0x12
        /*000e*/ 	.short	(.L_3 - .L_2)
	.align		4
.L_2:
        /*0010*/ 	.word	index@(triton_poi_fused_hardsigmoid_hardswish_mul_28)
        /*0014*/ 	.word	0x00000000


	//----- nvinfo : EIATTR_FRAME_SIZE
	.align		4
.L_3:
        /*0018*/ 	.byte	0x04, 0x11
        /*001a*/ 	.short	(.L_5 - .L_4)
	.align		4
.L_4:
        /*001c*/ 	.word	index@(triton_poi_fused_hardsigmoid_hardswish_mul_28)
        /*0020*/ 	.word	0x00000000


	//----- nvinfo : EIATTR_MIN_STACK_SIZE
	.align		4
.L_5:
        /*0024*/ 	.byte	0x04, 0x12
        /*0026*/ 	.short	(.L_7 - .L_6)
	.align		4
.L_6:
        /*0028*/ 	.word	index@(triton_poi_fused_hardsigmoid_hardswish_mul_28)
        /*002c*/ 	.word	0x00000000
.L_7:


//--------------------- .nv.info.triton_poi_fused_hardsigmoid_hardswish_mul_28 --------------------------
	.section	.nv.info.triton_poi_fused_hardsigmoid_hardswish_mul_28,"",@"SHT_CUDA_INFO"
	.sectionflags	@""
	.align	4


	//----- nvinfo : EIATTR_CUDA_API_VERSION
	.align		4
        /*0000*/ 	.byte	0x04, 0x37
        /*0002*/ 	.short	(.L_9 - .L_8)
.L_8:
        /*0004*/ 	.word	0x0000007c


	//----- nvinfo : EIATTR_KPARAM_INFO
	.align		4
.L_9:
        /*0008*/ 	.byte	0x04, 0x17
        /*000a*/ 	.short	(.L_11 - .L_10)
.L_10:
        /*000c*/ 	.word	0x00000000
        /*0010*/ 	.short	0x0002
        /*0012*/ 	.short	0x0010
        /*0014*/ 	.byte	0x00, 0xf0, 0x11, 0x00


	//----- nvinfo : EIATTR_KPARAM_INFO
	.align		4
.L_11:
        /*0018*/ 	.byte	0x04, 0x17
        /*001a*/ 	.short	(.L_13 - .L_12)
.L_12:
        /*001c*/ 	.word	0x00000000
        /*0020*/ 	.short	0x0001
        /*0022*/ 	.short	0x0008
        /*0024*/ 	.byte	0x00, 0xf4, 0x21, 0x00


	//----- nvinfo : EIATTR_KPARAM_INFO
	.align		4
.L_13:
        /*0028*/ 	.byte	0x04, 0x17
        /*002a*/ 	.short	(.L_15 - .L_14)
.L_14:
        /*002c*/ 	.word	0x00000000
        /*0030*/ 	.short	0x0000
        /*0032*/ 	.short	0x0000
        /*0034*/ 	.byte	0x00, 0xf4, 0x21, 0x00


	//----- nvinfo : EIATTR_SPARSE_MMA_MASK
	.align		4
.L_15:
        /*0038*/ 	.byte	0x03, 0x50
        /*003a*/ 	.short	0x0000


	//----- nvinfo : EIATTR_MAXREG_COUNT
	.align		4
        /*003c*/ 	.byte	0x03, 0x1b
        /*003e*/ 	.short	0x00ff


	//----- nvinfo : EIATTR_EXIT_INSTR_OFFSETS
	.align		4
        /*0040*/ 	.byte	0x04, 0x1c
        /*0042*/ 	.short	(.L_17 - .L_16)


	//   ....[0]....
.L_16:
        /*0044*/ 	.word	0x00000370


	//   ....[1]....
        /*0048*/ 	.word	0x00000390


	//----- nvinfo : EIATTR_REQNTID
	.align		4
.L_17:
        /*004c*/ 	.byte	0x04, 0x10
        /*004e*/ 	.short	(.L_19 - .L_18)
.L_18:
        /*0050*/ 	.word	0x00000080
        /*0054*/ 	.word	0x00000001
        /*0058*/ 	.word	0x00000001


	//----- nvinfo : EIATTR_CBANK_PARAM_SIZE
	.align		4
.L_19:
        /*005c*/ 	.byte	0x03, 0x19
        /*005e*/ 	.short	0x0014


	//----- nvinfo : EIATTR_PARAM_CBANK
	.align		4
        /*0060*/ 	.byte	0x04, 0x0a
        /*0062*/ 	.short	(.L_21 - .L_20)
	.align		4
.L_20:
        /*0064*/ 	.word	index@(.nv.constant0.triton_poi_fused_hardsigmoid_hardswish_mul_28)
        /*0068*/ 	.short	0x0210
        /*006a*/ 	.short	0x0014


	//----- nvinfo : EIATTR_SW_WAR
	.align		4
.L_21:
        /*006c*/ 	.byte	0x04, 0x36
        /*006e*/ 	.short	(.L_23 - .L_22)
.L_22:
        /*0070*/ 	.word	0x00000008
.L_23:


//--------------------- .nv.callgraph             --------------------------
	.section	.nv.callgraph,"",@"SHT_CUDA_CALLGRAPH"
	.align	4
	.sectionentsize	8
	.align		4
        /*0000*/ 	.word	0x00000000
	.align		4
        /*0004*/ 	.word	0xffffffff
	.align		4
        /*0008*/ 	.word	0x00000000
	.align		4
        /*000c*/ 	.word	0xfffffffe
	.align		4
        /*0010*/ 	.word	0x00000000
	.align		4
        /*0014*/ 	.word	0xfffffffd
	.align		4
        /*0018*/ 	.word	0x00000000
	.align		4
        /*001c*/ 	.word	0xfffffffc


//--------------------- .text.triton_poi_fused_hardsigmoid_hardswish_mul_28 --------------------------
	.section	.text.triton_poi_fused_hardsigmoid_hardswish_mul_28,"ax",@progbits
	.align	128
        .global         triton_poi_fused_hardsigmoid_hardswish_mul_28
        .type           triton_poi_fused_hardsigmoid_hardswish_mul_28,@function
        .size           triton_poi_fused_hardsigmoid_hardswish_mul_28,(.L_x_1 - triton_poi_fused_hardsigmoid_hardswish_mul_28)
        .other          triton_poi_fused_hardsigmoid_hardswish_mul_28,@"STO_CUDA_ENTRY STV_DEFAULT"
triton_poi_fused_hardsigmoid_hardswish_mul_28:
.text.triton_poi_fused_hardsigmoid_hardswish_mul_28:
[----:B------:R-:W0:Y:S02]  /*0000*/  LDC R1, c[0x0][0x28] ;  /* 0x00000a00ff017b82 */ /* 0x000e240000000800 */
[----:B------:R-:W1:Y:S01]  /*0010*/  S2R R0, SR_TID.X ;  /* 0x0000000000007919 */ /* 0x000e620000002100 */
[----:B------:R-:W2:Y:S01]  /*0020*/  LDC.64 R4, c[0x0][0x210] ;  /* 0x00008400ff047b82 */ /* 0x000ea20000000a00 */
[----:B------:R-:W-:Y:S01]  /*0030*/  IMAD.MOV.U32 R8, RZ, RZ, RZ ;  /* 0x000000ffff087224 */ /* 0x000fe200078e00ff */
[----:B------:R-:W-:Y:S01]  /*0040*/  CS2R R2, SRZ ;  /* 0x0000000000027805 */ /* 0x000fe2000001ff00 */
[----:B------:R-:W3:Y:S01]  /*0050*/  S2R R9, SR_CTAID.X ;  /* 0x0000000000097919 */ /* 0x000ee20000002500 */
[----:B------:R-:W-:-:S04]  /*0060*/  ULDC.64 UR4, c[0x0][0x208] ;  /* 0x0000820000047ab9 */ /* 0x000fc80000000a00 */
[----:B------:R-:W4:Y:S01]  /*0070*/  LDC.64 R6, c[0x0][0x218] ;  /* 0x00008600ff067b82 */ /* 0x000f220000000a00 */
[----:B-1----:R-:W-:-:S05]  /*0080*/  IMAD.SHL.U32 R0, R0, 0x2, RZ ;  /* 0x0000000200007824 */ /* 0x002fca00078e00ff */
[----:B------:R-:W-:-:S05]  /*0090*/  LOP3.LUT R0, R0, 0xfe, RZ, 0xc0, !PT ;  /* 0x000000fe00007812 */ /* 0x000fca00078ec0ff */
[----:B---3--:R-:W-:-:S04]  /*00a0*/  IMAD R9, R9, 0x100, R0 ;  /* 0x0000010009097824 */ /* 0x008fc800078e0200 */
[C---:B------:R-:W-:Y:S01]  /*00b0*/  IMAD.HI R0, R9.reuse, -0x77777777, R8 ;  /* 0x8888888909007827 */ /* 0x040fe200078e0208 */
[----:B------:R-:W-:-:S03]  /*00c0*/  ISETP.GE.AND P0, PT, R9, 0x3c00, PT ;  /* 0x00003c000900780c */ /* 0x000fc60003f06270 */
[----:B--2---:R-:W-:Y:S01]  /*00d0*/  IMAD.WIDE R4, R9, 0x4, R4 ;  /* 0x0000000409047825 */ /* 0x004fe200078e0204 */
[----:B------:R-:W-:-:S04]  /*00e0*/  SHF.R.U32.HI R11, RZ, 0x1f, R0 ;  /* 0x0000001fff0b7819 */ /* 0x000fc80000011600 */
[CC--:B------:R-:W-:Y:S02]  /*00f0*/  LEA.HI.SX32 R8, R0.reuse, R11.reuse, 0x19 ;  /* 0x0000000b00087211 */ /* 0x0c0fe400078fcaff */
[----:B------:R-:W-:-:S03]  /*0100*/  LEA.HI.SX32 R11, R0, R11, 0x15 ;  /* 0x0000000b000b7211 */ /* 0x000fc600078faaff */
[----:B------:R-:W2:Y:S01]  /*0110*/  @!P0 LDG.E.64 R2, desc[UR4][R4.64] ;  /* 0x0000000404028981 */ /* 0x000ea2000c1e1b00 */
[----:B------:R-:W-:-:S04]  /*0120*/  IMAD R8, R8, -0xf0, R9 ;  /* 0xffffff1008087824 */ /* 0x000fc800078e0209 */
[----:B------:R-:W-:Y:S01]  /*0130*/  IMAD R11, R11, 0xf0, R8 ;  /* 0x000000f00b0b7824 */ /* 0x000fe200078e0208 */
[----:B------:R-:W-:-:S03]  /*0140*/  CS2R R8, SRZ ;  /* 0x0000000000087805 */ /* 0x000fc6000001ff00 */
[----:B----4-:R-:W-:-:S05]  /*0150*/  IMAD.WIDE R6, R11, 0x4, R6 ;  /* 0x000000040b067825 */ /* 0x010fca00078e0206 */
[----:B------:R-:W3:Y:S01]  /*0160*/  @!P0 LDG.E.EL.64 R8, desc[UR4][R6.64] ;  /* 0x0000000406088981 */ /* 0x000ee2000c2e1b00 */
[----:B--2---:R-:W-:Y:S01]  /*0170*/  FADD R0, R2, 3 ;  /* 0x4040000002007421 */ /* 0x004fe20000000000 */
[----:B------:R-:W-:-:S04]  /*0180*/  FADD R10, R3, 3 ;  /* 0x40400000030a7421 */ /* 0x000fc80000000000 */
[----:B------:R-:W-:Y:S02]  /*0190*/  FSETP.GTU.AND P2, PT, R0, RZ, PT ;  /* 0x000000ff0000720b */ /* 0x000fe40003f4c000 */
[----:B------:R-:W-:Y:S02]  /*01a0*/  FSETP.GTU.AND P1, PT, R10, RZ, PT ;  /* 0x000000ff0a00720b */ /* 0x000fe40003f2c000 */
[----:B------:R-:W-:Y:S02]  /*01b0*/  FSEL R11, R0, RZ, P2 ;  /* 0x000000ff000b7208 */ /* 0x000fe40001000000 */
[----:B------:R-:W-:Y:S02]  /*01c0*/  FSEL R10, R10, RZ, P1 ;  /* 0x000000ff0a0a7208 */ /* 0x000fe40000800000 */
[----:B------:R-:W-:Y:S01]  /*01d0*/  FSETP.GEU.AND P5, PT, R11, 6, PT ;  /* 0x40c000000b00780b */ /* 0x000fe20003fae000 */
[----:B---3--:R-:W-:Y:S01]  /*01e0*/  FADD R8, R8, 3 ;  /* 0x4040000008087421 */ /* 0x008fe20000000000 */
[----:B------:R-:W-:Y:S01]  /*01f0*/  FADD R9, R9, 3 ;  /* 0x4040000009097421 */ /* 0x000fe20000000000 */
[----:B------:R-:W-:-:S03]  /*0200*/  FSETP.GEU.AND P3, PT, R10, 6, PT ;  /* 0x40c000000a00780b */ /* 0x000fc60003f6e000 */
[C---:B------:R-:W-:Y:S02]  /*0210*/  FSETP.GTU.AND P2, PT, R8.reuse, RZ, PT ;  /* 0x000000ff0800720b */ /* 0x040fe40003f4c000 */
[----:B------:R-:W-:Y:S02]  /*0220*/  FSETP.GTU.AND P4, PT, R9, RZ, PT ;  /* 0x000000ff0900720b */ /* 0x000fe40003f8c000 */
[----:B------:R-:W-:Y:S02]  /*0230*/  FSETP.NAN.AND P1, PT, R11, R11, PT ;  /* 0x0000000b0b00720b */ /* 0x000fe40003f28000 */
[----:B------:R-:W-:Y:S02]  /*0240*/  FSEL R8, R8, RZ, P2 ;  /* 0x000000ff08087208 */ /* 0x000fe40001000000 */
[----:B------:R-:W-:Y:S02]  /*0250*/  FSEL R9, R9, RZ, P4 ;  /* 0x000000ff09097208 */ /* 0x000fe40002000000 */
[----:B------:R-:W-:-:S02]  /*0260*/  @P5 FSEL R11, R11, 6, P1 ;  /* 0x40c000000b0b5808 */ /* 0x000fc40000800000 */
[----:B------:R-:W-:Y:S02]  /*0270*/  FSETP.GEU.AND P1, PT, R8, 6, PT ;  /* 0x40c000000800780b */ /* 0x000fe40003f2e000 */
[C---:B------:R-:W-:Y:S02]  /*0280*/  FSETP.GEU.AND P2, PT, R9.reuse, 6, PT ;  /* 0x40c000000900780b */ /* 0x040fe40003f4e000 */
[----:B------:R-:W-:Y:S01]  /*0290*/  FSETP.NAN.AND P4, PT, R10, R10, PT ;  /* 0x0000000a0a00720b */ /* 0x000fe20003f88000 */
[----:B------:R-:W-:-:S03]  /*02a0*/  FMUL R0, R9, 0.16666667163372039795 ;  /* 0x3e2aaaab09007820 */ /* 0x000fc60000400000 */
[----:B------:R-:W-:Y:S02]  /*02b0*/  @P3 FSEL R10, R10, 6, P4 ;  /* 0x40c000000a0a3808 */ /* 0x000fe40002000000 */
[C---:B------:R-:W-:Y:S01]  /*02c0*/  FSETP.NAN.AND P3, PT, R8.reuse, R8, PT ;  /* 0x000000080800720b */ /* 0x040fe20003f68000 */
[----:B------:R-:W-:Y:S01]  /*02d0*/  FMUL R8, R8, 0.16666667163372039795 ;  /* 0x3e2aaaab08087820 */ /* 0x000fe20000400000 */
[----:B------:R-:W-:Y:S01]  /*02e0*/  FSETP.NAN.AND P4, PT, R9, R9, PT ;  /* 0x000000090900720b */ /* 0x000fe20003f88000 */
[----:B------:R-:W-:Y:S01]  /*02f0*/  FMUL R2, R11, R2 ;  /* 0x000000020b027220 */ /* 0x000fe20000400000 */
[----:B------:R-:W-:Y:S02]  /*0300*/  FMUL R3, R10, R3 ;  /* 0x000000030a037220 */ /* 0x000fe40000400000 */
[----:B------:R-:W-:Y:S01]  /*0310*/  @P1 FSEL R8, R8, 1, P3 ;  /* 0x3f80000008081808 */ /* 0x000fe20001800000 */
[----:B------:R-:W-:Y:S01]  /*0320*/  FMUL R7, R2, 0.16666667163372039795 ;  /* 0x3e2aaaab02077820 */ /* 0x000fe20000400000 */
[----:B------:R-:W-:Y:S01]  /*0330*/  @P2 FSEL R0, R0, 1, P4 ;  /* 0x3f80000000002808 */ /* 0x000fe20002000000 */
[----:B------:R-:W-:-:S02]  /*0340*/  FMUL R3, R3, 0.16666667163372039795 ;  /* 0x3e2aaaab03037820 */ /* 0x000fc40000400000 */
[----:B------:R-:W-:Y:S02]  /*0350*/  FMUL R2, R8, R7 ;  /* 0x0000000708027220 */ /* 0x000fe40000400000 */
[----:B------:R-:W-:Y:S01]  /*0360*/  FMUL R3, R0, R3 ;  /* 0x0000000300037220 */ /* 0x000fe20000400000 */
[----:B------:R-:W-:Y:S06]  /*0370*/  @P0 EXIT ;  /* 0x000000000000094d */ /* 0x000fec0003800000 */
[----:B------:R-:W-:Y:S01]  /*0380*/  STG.E.64 desc[UR4][R4.64], R2 ;  /* 0x0000000204007986 */ /* 0x000fe2000c101b04 */
[----:B------:R-:W-:Y:S05]  /*0390*/  EXIT ;  /* 0x000000000000794d */ /* 0x000fea0003800000 */
.L_x_0:
[----:B------:R-:W-:-:S00]  /*03a0*/  BRA `(.L_x_0) ;  /* 0xfffffffc00fc7947 */ /* 0x000fc0000383ffff */
[----:B------:R-:W-:-:S00]  /*03b0*/  NOP ;  /* 0x0000000000007918 */ /* 0x000fc00000000000 */
        /* <DEDUP_REMOVED lines=12> */
.L_x_1:


//--------------------- .nv.constant0.triton_poi_fused_hardsigmoid_hardswish_mul_28 --------------------------
	.section	.nv.constant0.triton_poi_fused_hardsigmoid_hardswish_mul_28,"a",@progbits
	.sectionflags	@""
	.align	4
.nv.constant0.triton_poi_fused_hardsigmoid_hardswish_mul_28:
	.zero		548
